//
// Generated by NVIDIA NVVM Compiler
//
// Compiler Build ID: CL-36424714
// Cuda compilation tools, release 13.0, V13.0.88
// Based on NVVM 20.0.0
//

.version 9.0
.target sm_100
.address_size 64

	// .globl	_Z4calcPfS_S_i

.visible .entry _Z4calcPfS_S_i(
	.param .u64 .ptr .align 1 _Z4calcPfS_S_i_param_0,
	.param .u64 .ptr .align 1 _Z4calcPfS_S_i_param_1,
	.param .u64 .ptr .align 1 _Z4calcPfS_S_i_param_2,
	.param .u32 _Z4calcPfS_S_i_param_3
)
{
	.reg .pred 	%p<12>;
	.reg .b32 	%r<29>;
	.reg .b32 	%f<117>;
	.reg .b64 	%rd<46>;

	ld.param.u64 	%rd18, [_Z4calcPfS_S_i_param_0];
	ld.param.u64 	%rd20, [_Z4calcPfS_S_i_param_1];
	ld.param.u64 	%rd19, [_Z4calcPfS_S_i_param_2];
	ld.param.u32 	%r17, [_Z4calcPfS_S_i_param_3];
	cvta.to.global.u64 	%rd1, %rd20;
	cvta.to.global.u64 	%rd2, %rd19;
	mov.u32 	%r18, %ctaid.x;
	mov.u32 	%r19, %ntid.x;
	mov.u32 	%r20, %tid.x;
	mad.lo.s32 	%r1, %r18, %r19, %r20;
	setp.ge.s32 	%p1, %r1, %r17;
	setp.lt.s32 	%p2, %r17, 1;
	or.pred  	%p3, %p1, %p2;
	@%p3 bra 	$L__BB0_13;
	cvta.to.global.u64 	%rd21, %rd18;
	mul.lo.s32 	%r22, %r17, %r1;
	cvt.s64.s32 	%rd3, %r22;
	mul.wide.s32 	%rd22, %r1, 4;
	add.s64 	%rd4, %rd21, %rd22;
	setp.lt.u32 	%p4, %r17, 16;
	mov.b32 	%r26, 0;
	@%p4 bra 	$L__BB0_4;
	and.b32  	%r26, %r17, 2147483632;
	neg.s32 	%r24, %r26;
	shl.b64 	%rd23, %rd3, 2;
	add.s64 	%rd24, %rd23, %rd2;
	add.s64 	%rd43, %rd24, 32;
	add.s64 	%rd42, %rd1, 32;
$L__BB0_3:
	.pragma "nounroll";
	ld.global.f32 	%f1, [%rd43+-32];
	ld.global.f32 	%f2, [%rd42+-32];
	mul.f32 	%f3, %f1, %f2;
	atom.global.add.f32 	%f4, [%rd4], %f3;
	ld.global.f32 	%f5, [%rd43+-28];
	ld.global.f32 	%f6, [%rd42+-28];
	mul.f32 	%f7, %f5, %f6;
	atom.global.add.f32 	%f8, [%rd4], %f7;
	ld.global.f32 	%f9, [%rd43+-24];
	ld.global.f32 	%f10, [%rd42+-24];
	mul.f32 	%f11, %f9, %f10;
	atom.global.add.f32 	%f12, [%rd4], %f11;
	ld.global.f32 	%f13, [%rd43+-20];
	ld.global.f32 	%f14, [%rd42+-20];
	mul.f32 	%f15, %f13, %f14;
	atom.global.add.f32 	%f16, [%rd4], %f15;
	ld.global.f32 	%f17, [%rd43+-16];
	ld.global.f32 	%f18, [%rd42+-16];
	mul.f32 	%f19, %f17, %f18;
	atom.global.add.f32 	%f20, [%rd4], %f19;
	ld.global.f32 	%f21, [%rd43+-12];
	ld.global.f32 	%f22, [%rd42+-12];
	mul.f32 	%f23, %f21, %f22;
	atom.global.add.f32 	%f24, [%rd4], %f23;
	ld.global.f32 	%f25, [%rd43+-8];
	ld.global.f32 	%f26, [%rd42+-8];
	mul.f32 	%f27, %f25, %f26;
	atom.global.add.f32 	%f28, [%rd4], %f27;
	ld.global.f32 	%f29, [%rd43+-4];
	ld.global.f32 	%f30, [%rd42+-4];
	mul.f32 	%f31, %f29, %f30;
	atom.global.add.f32 	%f32, [%rd4], %f31;
	ld.global.f32 	%f33, [%rd43];
	ld.global.f32 	%f34, [%rd42];
	mul.f32 	%f35, %f33, %f34;
	atom.global.add.f32 	%f36, [%rd4], %f35;
	ld.global.f32 	%f37, [%rd43+4];
	ld.global.f32 	%f38, [%rd42+4];
	mul.f32 	%f39, %f37, %f38;
	atom.global.add.f32 	%f40, [%rd4], %f39;
	ld.global.f32 	%f41, [%rd43+8];
	ld.global.f32 	%f42, [%rd42+8];
	mul.f32 	%f43, %f41, %f42;
	atom.global.add.f32 	%f44, [%rd4], %f43;
	ld.global.f32 	%f45, [%rd43+12];
	ld.global.f32 	%f46, [%rd42+12];
	mul.f32 	%f47, %f45, %f46;
	atom.global.add.f32 	%f48, [%rd4], %f47;
	ld.global.f32 	%f49, [%rd43+16];
	ld.global.f32 	%f50, [%rd42+16];
	mul.f32 	%f51, %f49, %f50;
	atom.global.add.f32 	%f52, [%rd4], %f51;
	ld.global.f32 	%f53, [%rd43+20];
	ld.global.f32 	%f54, [%rd42+20];
	mul.f32 	%f55, %f53, %f54;
	atom.global.add.f32 	%f56, [%rd4], %f55;
	ld.global.f32 	%f57, [%rd43+24];
	ld.global.f32 	%f58, [%rd42+24];
	mul.f32 	%f59, %f57, %f58;
	atom.global.add.f32 	%f60, [%rd4], %f59;
	ld.global.f32 	%f61, [%rd43+28];
	ld.global.f32 	%f62, [%rd42+28];
	mul.f32 	%f63, %f61, %f62;
	atom.global.add.f32 	%f64, [%rd4], %f63;
	add.s32 	%r24, %r24, 16;
	add.s64 	%rd43, %rd43, 64;
	add.s64 	%rd42, %rd42, 64;
	setp.ne.s32 	%p5, %r24, 0;
	@%p5 bra 	$L__BB0_3;
$L__BB0_4:
	and.b32  	%r7, %r17, 15;
	setp.eq.s32 	%p6, %r7, 0;
	@%p6 bra 	$L__BB0_13;
	ld.param.u64 	%rd41, [_Z4calcPfS_S_i_param_2];
	cvta.to.global.u64 	%rd11, %rd41;
	and.b32  	%r8, %r17, 7;
	setp.lt.u32 	%p7, %r7, 8;
	@%p7 bra 	$L__BB0_7;
	cvt.u64.u32 	%rd25, %r26;
	add.s64 	%rd26, %rd25, %rd3;
	shl.b64 	%rd27, %rd26, 2;
	add.s64 	%rd28, %rd11, %rd27;
	ld.global.f32 	%f65, [%rd28];
	mul.wide.u32 	%rd29, %r26, 4;
	add.s64 	%rd30, %rd1, %rd29;
	ld.global.f32 	%f66, [%rd30];
	mul.f32 	%f67, %f65, %f66;
	atom.global.add.f32 	%f68, [%rd4], %f67;
	ld.global.f32 	%f69, [%rd28+4];
	ld.global.f32 	%f70, [%rd30+4];
	mul.f32 	%f71, %f69, %f70;
	atom.global.add.f32 	%f72, [%rd4], %f71;
	ld.global.f32 	%f73, [%rd28+8];
	ld.global.f32 	%f74, [%rd30+8];
	mul.f32 	%f75, %f73, %f74;
	atom.global.add.f32 	%f76, [%rd4], %f75;
	ld.global.f32 	%f77, [%rd28+12];
	ld.global.f32 	%f78, [%rd30+12];
	mul.f32 	%f79, %f77, %f78;
	atom.global.add.f32 	%f80, [%rd4], %f79;
	ld.global.f32 	%f81, [%rd28+16];
	ld.global.f32 	%f82, [%rd30+16];
	mul.f32 	%f83, %f81, %f82;
	atom.global.add.f32 	%f84, [%rd4], %f83;
	ld.global.f32 	%f85, [%rd28+20];
	ld.global.f32 	%f86, [%rd30+20];
	mul.f32 	%f87, %f85, %f86;
	atom.global.add.f32 	%f88, [%rd4], %f87;
	ld.global.f32 	%f89, [%rd28+24];
	ld.global.f32 	%f90, [%rd30+24];
	mul.f32 	%f91, %f89, %f90;
	atom.global.add.f32 	%f92, [%rd4], %f91;
	ld.global.f32 	%f93, [%rd28+28];
	ld.global.f32 	%f94, [%rd30+28];
	mul.f32 	%f95, %f93, %f94;
	atom.global.add.f32 	%f96, [%rd4], %f95;
	add.s32 	%r26, %r26, 8;
$L__BB0_7:
	setp.eq.s32 	%p8, %r8, 0;
	@%p8 bra 	$L__BB0_13;
	and.b32  	%r11, %r17, 3;
	setp.lt.u32 	%p9, %r8, 4;
	@%p9 bra 	$L__BB0_10;
	cvt.u64.u32 	%rd31, %r26;
	add.s64 	%rd32, %rd31, %rd3;
	shl.b64 	%rd33, %rd32, 2;
	add.s64 	%rd34, %rd11, %rd33;
	ld.global.f32 	%f97, [%rd34];
	mul.wide.u32 	%rd35, %r26, 4;
	add.s64 	%rd36, %rd1, %rd35;
	ld.global.f32 	%f98, [%rd36];
	mul.f32 	%f99, %f97, %f98;
	atom.global.add.f32 	%f100, [%rd4], %f99;
	ld.global.f32 	%f101, [%rd34+4];
	ld.global.f32 	%f102, [%rd36+4];
	mul.f32 	%f103, %f101, %f102;
	atom.global.add.f32 	%f104, [%rd4], %f103;
	ld.global.f32 	%f105, [%rd34+8];
	ld.global.f32 	%f106, [%rd36+8];
	mul.f32 	%f107, %f105, %f106;
	atom.global.add.f32 	%f108, [%rd4], %f107;
	ld.global.f32 	%f109, [%rd34+12];
	ld.global.f32 	%f110, [%rd36+12];
	mul.f32 	%f111, %f109, %f110;
	atom.global.add.f32 	%f112, [%rd4], %f111;
	add.s32 	%r26, %r26, 4;
$L__BB0_10:
	setp.eq.s32 	%p10, %r11, 0;
	@%p10 bra 	$L__BB0_13;
	cvt.u64.u32 	%rd37, %r26;
	mul.wide.u32 	%rd38, %r26, 4;
	add.s64 	%rd45, %rd1, %rd38;
	add.s64 	%rd39, %rd3, %rd37;
	shl.b64 	%rd40, %rd39, 2;
	add.s64 	%rd44, %rd11, %rd40;
	neg.s32 	%r28, %r11;
$L__BB0_12:
	.pragma "nounroll";
	ld.global.f32 	%f113, [%rd44];
	ld.global.f32 	%f114, [%rd45];
	mul.f32 	%f115, %f113, %f114;
	atom.global.add.f32 	%f116, [%rd4], %f115;
	add.s64 	%rd45, %rd45, 4;
	add.s64 	%rd44, %rd44, 4;
	add.s32 	%r28, %r28, 1;
	setp.ne.s32 	%p11, %r28, 0;
	@%p11 bra 	$L__BB0_12;
$L__BB0_13:
	ret;

}


// ===== COMPILED SASS (sm_100) =====

	.target	sm_100

	.elftype	@"ET_EXEC"


//--------------------- .note.nv.tkinfo           --------------------------
	.section	.note.nv.tkinfo,"",@"SHT_NOTE"
	.sectionflags	@"SHF_NOTE_NV_TKINFO"
	.tkinfo
        /*0018*/ 	.word	0x00000002
        /*0030*/ 	.string	""
        /*0030*/ 	.string	"ptxas"
        /*0030*/ 	.string	"Cuda compilation tools, release 13.0, V13.0.88"
        /*0030*/ 	.string	"Build cuda_13.0.r13.0/compiler.36424714_0"
        /*0030*/ 	.string	"-arch sm_100 -m 64 "



//--------------------- .note.nv.cuinfo           --------------------------
	.section	.note.nv.cuinfo,"",@"SHT_NOTE"
	.sectionflags	@"SHF_NOTE_NV_CUINFO"
        /*0018*/ 	.short	0x0002
        /*001a*/ 	.short	0x0064
        /*001c*/ 	.short	0x0082
	.zero		2


//--------------------- .nv.info                  --------------------------
	.section	.nv.info,"",@"SHT_CUDA_INFO"
	.align	4


	//----- nvinfo : EIATTR_REGCOUNT
	.align		4
        /*0000*/ 	.byte	0x04, 0x2f
        /*0002*/ 	.short	(.L_1 - .L_0)
	.align		4
.L_0:
        /*0004*/ 	.word	index@(_Z4calcPfS_S_i)
        /*0008*/ 	.word	0x00000016


	//----- nvinfo : EIATTR_FRAME_SIZE
	.align		4
.L_1:
        /*000c*/ 	.byte	0x04, 0x11
        /*000e*/ 	.short	(.L_3 - .L_2)
	.align		4
.L_2:
        /*0010*/ 	.word	index@(_Z4calcPfS_S_i)
        /*0014*/ 	.word	0x00000000


	//----- nvinfo : EIATTR_MIN_STACK_SIZE
	.align		4
.L_3:
        /*0018*/ 	.byte	0x04, 0x12
        /*001a*/ 	.short	(.L_5 - .L_4)
	.align		4
.L_4:
        /*001c*/ 	.word	index@(_Z4calcPfS_S_i)
        /*0020*/ 	.word	0x00000000
.L_5:


//--------------------- .nv.compat                --------------------------
	.section	.nv.compat,"",@"SHT_CUDA_COMPAT_INFO"
	.align	4
        /*0000*/ 	.byte	0x02, 0x09, 0x00, 0x00, 0x02, 0x02, 0x01, 0x00, 0x02, 0x05, 0x05, 0x00, 0x03, 0x07, 0x01, 0x01
        /*0010*/ 	.byte	0x02, 0x03, 0x00, 0x00, 0x02, 0x06, 0x01, 0x00, 0x04, 0x0b, 0x08, 0x00, 0x09, 0x00, 0x00, 0x00
        /*0020*/ 	.byte	0x00, 0x00, 0x00, 0x00


//--------------------- .nv.info._Z4calcPfS_S_i   --------------------------
	.section	.nv.info._Z4calcPfS_S_i,"",@"SHT_CUDA_INFO"
	.sectionflags	@""
	.align	4


	//----- nvinfo : EIATTR_CUDA_API_VERSION
	.align		4
        /*0000*/ 	.byte	0x04, 0x37
        /*0002*/ 	.short	(.L_7 - .L_6)
.L_6:
        /*0004*/ 	.word	0x00000082


	//----- nvinfo : EIATTR_KPARAM_INFO
	.align		4
.L_7:
        /*0008*/ 	.byte	0x04, 0x17
        /*000a*/ 	.short	(.L_9 - .L_8)
.L_8:
        /*000c*/ 	.word	0x00000000
        /*0010*/ 	.short	0x0003
        /*0012*/ 	.short	0x0018
        /*0014*/ 	.byte	0x00, 0xf0, 0x11, 0x00


	//----- nvinfo : EIATTR_KPARAM_INFO
	.align		4
.L_9:
        /*0018*/ 	.byte	0x04, 0x17
        /*001a*/ 	.short	(.L_11 - .L_10)
.L_10:
        /*001c*/ 	.word	0x00000000
        /*0020*/ 	.short	0x0002
        /*0022*/ 	.short	0x0010
        /*0024*/ 	.byte	0x00, 0xf5, 0x21, 0x00


	//----- nvinfo : EIATTR_KPARAM_INFO
	.align		4
.L_11:
        /*0028*/ 	.byte	0x04, 0x17
        /*002a*/ 	.short	(.L_13 - .L_12)
.L_12:
        /*002c*/ 	.word	0x00000000
        /*0030*/ 	.short	0x0001
        /*0032*/ 	.short	0x0008
        /*0034*/ 	.byte	0x00, 0xf5, 0x21, 0x00


	//----- nvinfo : EIATTR_KPARAM_INFO
	.align		4
.L_13:
        /*0038*/ 	.byte	0x04, 0x17
        /*003a*/ 	.short	(.L_15 - .L_14)
.L_14:
        /*003c*/ 	.word	0x00000000
        /*0040*/ 	.short	0x0000
        /*0042*/ 	.short	0x0000
        /*0044*/ 	.byte	0x00, 0xf5, 0x21, 0x00


	//----- nvinfo : EIATTR_SPARSE_MMA_MASK
	.align		4
.L_15:
        /*0048*/ 	.byte	0x03, 0x50
        /*004a*/ 	.short	0x0000


	//----- nvinfo : EIATTR_MAXREG_COUNT
	.align		4
        /*004c*/ 	.byte	0x03, 0x1b
        /*004e*/ 	.short	0x00ff


	//----- nvinfo : EIATTR_MERCURY_ISA_VERSION
	.align		4
        /*0050*/ 	.byte	0x03, 0x5f
        /*0052*/ 	.short	0x0101


	//----- nvinfo : EIATTR_VRC_CTA_INIT_COUNT
	.align		4
        /*0054*/ 	.byte	0x02, 0x4a
	.zero		1
	.zero		1


	//----- nvinfo : EIATTR_EXIT_INSTR_OFFSETS
	.align		4
        /*0058*/ 	.byte	0x04, 0x1c
        /*005a*/ 	.short	(.L_17 - .L_16)


	//   ....[0]....
.L_16:
        /*005c*/ 	.word	0x00000080


	//   ....[1]....
        /*0060*/ 	.word	0x00000690


	//   ....[2]....
        /*0064*/ 	.word	0x00000960


	//   ....[3]....
        /*0068*/ 	.word	0x00000b30


	//   ....[4]....
        /*006c*/ 	.word	0x00000ca0


	//----- nvinfo : EIATTR_CBANK_PARAM_SIZE
	.align		4
.L_17:
        /*0070*/ 	.byte	0x03, 0x19
        /*0072*/ 	.short	0x001c


	//----- nvinfo : EIATTR_PARAM_CBANK
	.align		4
        /*0074*/ 	.byte	0x04, 0x0a
        /*0076*/ 	.short	(.L_19 - .L_18)
	.align		4
.L_18:
        /*0078*/ 	.word	index@(.nv.constant0._Z4calcPfS_S_i)
        /*007c*/ 	.short	0x0380
        /*007e*/ 	.short	0x001c


	//----- nvinfo : EIATTR_SW_WAR
	.align		4
.L_19:
        /*0080*/ 	.byte	0x04, 0x36
        /*0082*/ 	.short	(.L_21 - .L_20)
.L_20:
        /*0084*/ 	.word	0x00000008
.L_21:


//--------------------- .nv.callgraph             --------------------------
	.section	.nv.callgraph,"",@"SHT_CUDA_CALLGRAPH"
	.align	4
	.sectionentsize	8
	.align		4
        /*0000*/ 	.word	0x00000000
	.align		4
        /*0004*/ 	.word	0xffffffff
	.align		4
        /*0008*/ 	.word	0x00000000
	.align		4
        /*000c*/ 	.word	0xfffffffe
	.align		4
        /*0010*/ 	.word	0x00000000
	.align		4
        /*0014*/ 	.word	0xfffffffd
	.align		4
        /*0018*/ 	.word	0x00000000
	.align		4
        /*001c*/ 	.word	0xfffffffc


//--------------------- .text._Z4calcPfS_S_i      --------------------------
	.section	.text._Z4calcPfS_S_i,"ax",@progbits
	.align	128
        .global         _Z4calcPfS_S_i
        .type           _Z4calcPfS_S_i,@function
        .size           _Z4calcPfS_S_i,(.L_x_6 - _Z4calcPfS_S_i)
        .other          _Z4calcPfS_S_i,@"STO_CUDA_ENTRY STV_DEFAULT"
_Z4calcPfS_S_i:
.text._Z4calcPfS_S_i:
[----:B------:R-:W-:Y:S01]  /*0000*/  LDC R1, c[0x0][0x37c] ;  /* 0x0000df00ff017b82 */ /* 0x000fe20000000800 */
[----:B------:R-:W0:Y:S07]  /*0010*/  S2R R0, SR_TID.X ;  /* 0x0000000000007919 */ /* 0x000e2e0000002100 */
[----:B------:R-:W0:Y:S08]  /*0020*/  S2UR UR4, SR_CTAID.X ;  /* 0x00000000000479c3 */ /* 0x000e300000002500 */
[----:B------:R-:W0:Y:S08]  /*0030*/  LDC R5, c[0x0][0x360] ;  /* 0x0000d800ff057b82 */ /* 0x000e300000000800 */
[----:B------:R-:W1:Y:S01]  /*0040*/  LDC R4, c[0x0][0x398] ;  /* 0x0000e600ff047b82 */ /* 0x000e620000000800 */
[----:B0-----:R-:W-:Y:S01]  /*0050*/  IMAD R5, R5, UR4, R0 ;  /* 0x0000000405057c24 */ /* 0x001fe2000f8e0200 */
[----:B-1----:R-:W-:-:S04]  /*0060*/  ISETP.GE.AND P0, PT, R4, 0x1, PT ;  /* 0x000000010400780c */ /* 0x002fc80003f06270 */
[----:B------:R-:W-:-:S13]  /*0070*/  ISETP.GE.OR P0, PT, R5, R4, !P0 ;  /* 0x000000040500720c */ /* 0x000fda0004706670 */
[----:B------:R-:W-:Y:S05]  /*0080*/  @P0 EXIT ;  /* 0x000000000000094d */ /* 0x000fea0003800000 */
[----:B------:R-:W0:Y:S01]  /*0090*/  LDC.64 R2, c[0x0][0x380] ;  /* 0x0000e000ff027b82 */ /* 0x000e220000000a00 */
[C---:B------:R-:W-:Y:S01]  /*00a0*/  ISETP.GE.U32.AND P1, PT, R4.reuse, 0x10, PT ;  /* 0x000000100400780c */ /* 0x040fe20003f26070 */
[C---:B------:R-:W-:Y:S01]  /*00b0*/  IMAD R0, R5.reuse, R4, RZ ;  /* 0x0000000405007224 */ /* 0x040fe200078e02ff */
[----:B------:R-:W1:Y:S01]  /*00c0*/  LDCU.64 UR6, c[0x0][0x358] ;  /* 0x00006b00ff0677ac */ /* 0x000e620008000a00 */
[----:B------:R-:W-:Y:S01]  /*00d0*/  HFMA2 R7, -RZ, RZ, 0, 0 ;  /* 0x00000000ff077431 */ /* 0x000fe200000001ff */
[----:B------:R-:W-:Y:S01]  /*00e0*/  LOP3.LUT P0, R14, R4, 0xf, RZ, 0xc0, !PT ;  /* 0x0000000f040e7812 */ /* 0x000fe2000780c0ff */
[----:B0-----:R-:W-:Y:S01]  /*00f0*/  IMAD.WIDE R2, R5, 0x4, R2 ;  /* 0x0000000405027825 */ /* 0x001fe200078e0202 */
[----:B------:R-:W-:-:S07]  /*0100*/  SHF.R.S32.HI R5, RZ, 0x1f, R0 ;  /* 0x0000001fff057819 */ /* 0x000fce0000011400 */
[----:B-1----:R-:W-:Y:S05]  /*0110*/  @!P1 BRA `(.L_x_0) ;  /* 0x00000004005c9947 */ /* 0x002fea0003800000 */
[----:B------:R-:W0:Y:S01]  /*0120*/  LDCU.64 UR4, c[0x0][0x388] ;  /* 0x00007100ff0477ac */ /* 0x000e220008000a00 */
[----:B------:R-:W-:Y:S01]  /*0130*/  LOP3.LUT R7, R4, 0x7ffffff0, RZ, 0xc0, !PT ;  /* 0x7ffffff004077812 */ /* 0x000fe200078ec0ff */
[----:B------:R-:W1:Y:S04]  /*0140*/  LDCU.64 UR8, c[0x0][0x390] ;  /* 0x00007200ff0877ac */ /* 0x000e680008000a00 */
[----:B------:R-:W-:Y:S01]  /*0150*/  IMAD.MOV R6, RZ, RZ, -R7 ;  /* 0x000000ffff067224 */ /* 0x000fe200078e0a07 */
[----:B0-----:R-:W-:Y:S01]  /*0160*/  UIADD3 UR4, UP0, UPT, UR4, 0x20, URZ ;  /* 0x0000002004047890 */ /* 0x001fe2000ff1e0ff */
[----:B-1----:R-:W-:-:S03]  /*0170*/  LEA R15, P1, R0, UR8, 0x2 ;  /* 0x00000008000f7c11 */ /* 0x002fc6000f8210ff */
[----:B------:R-:W-:Y:S02]  /*0180*/  UIADD3.X UR5, UPT, UPT, URZ, UR5, URZ, UP0, !UPT ;  /* 0x00000005ff057290 */ /* 0x000fe400087fe4ff */
[----:B------:R-:W-:Y:S02]  /*0190*/  MOV R12, UR4 ;  /* 0x00000004000c7c02 */ /* 0x000fe40008000f00 */
[----:B------:R-:W-:Y:S02]  /*01a0*/  IADD3 R15, P2, PT, R15, 0x20, RZ ;  /* 0x000000200f0f7810 */ /* 0x000fe40007f5e0ff */
[----:B------:R-:W-:Y:S02]  /*01b0*/  LEA.HI.X R16, R0, UR9, R5, 0x2, P1 ;  /* 0x0000000900107c11 */ /* 0x000fe400088f1405 */
[----:B------:R-:W-:-:S03]  /*01c0*/  MOV R13, UR5 ;  /* 0x00000005000d7c02 */ /* 0x000fc60008000f00 */
[----:B------:R-:W-:-:S07]  /*01d0*/  IMAD.X R16, RZ, RZ, R16, P2 ;  /* 0x000000ffff107224 */ /* 0x000fce00010e0610 */
.L_x_1:
[----:B------:R-:W-:Y:S01]  /*01e0*/  IMAD.MOV.U32 R10, RZ, RZ, R15 ;  /* 0x000000ffff0a7224 */ /* 0x000fe200078e000f */
[----:B------:R-:W-:Y:S01]  /*01f0*/  MOV R11, R16 ;  /* 0x00000010000b7202 */ /* 0x000fe20000000f00 */
[----:B------:R-:W-:Y:S01]  /*0200*/  IMAD.MOV.U32 R8, RZ, RZ, R12 ;  /* 0x000000ffff087224 */ /* 0x000fe200078e000c */
[----:B------:R-:W-:-:S03]  /*0210*/  MOV R9, R13 ;  /* 0x0000000d00097202 */ /* 0x000fc60000000f00 */
[----:B------:R-:W2:Y:S04]  /*0220*/  LDG.E R12, desc[UR6][R10.64+-0x20] ;  /* 0xffffe0060a0c7981 */ /* 0x000ea8000c1e1900 */
[----:B------:R-:W2:Y:S02]  /*0230*/  LDG.E R13, desc[UR6][R8.64+-0x20] ;  /* 0xffffe006080d7981 */ /* 0x000ea4000c1e1900 */
[----:B--2---:R-:W-:-:S05]  /*0240*/  FMUL R13, R12, R13 ;  /* 0x0000000d0c0d7220 */ /* 0x004fca0000400000 */
[----:B------:R0:W-:Y:S04]  /*0250*/  REDG.E.ADD.F32.FTZ.RN.STRONG.GPU desc[UR6][R2.64], R13 ;  /* 0x0000000d020079a6 */ /* 0x0001e8000c12f306 */
[----:B------:R-:W2:Y:S04]  /*0260*/  LDG.E R12, desc[UR6][R10.64+-0x1c] ;  /* 0xffffe4060a0c7981 */ /* 0x000ea8000c1e1900 */
[----:B------:R-:W2:Y:S02]  /*0270*/  LDG.E R15, desc[UR6][R8.64+-0x1c] ;  /* 0xffffe406080f7981 */ /* 0x000ea4000c1e1900 */
[----:B--2---:R-:W-:-:S05]  /*0280*/  FMUL R15, R12, R15 ;  /* 0x0000000f0c0f7220 */ /* 0x004fca0000400000 */
[----:B-1----:R1:W-:Y:S04]  /*0290*/  REDG.E.ADD.F32.FTZ.RN.STRONG.GPU desc[UR6][R2.64], R15 ;  /* 0x0000000f020079a6 */ /* 0x0023e8000c12f306 */
[----:B------:R-:W2:Y:S04]  /*02a0*/  LDG.E R12, desc[UR6][R10.64+-0x18] ;  /* 0xffffe8060a0c7981 */ /* 0x000ea8000c1e1900 */
[----:B------:R-:W2:Y:S02]  /*02b0*/  LDG.E R17, desc[UR6][R8.64+-0x18] ;  /* 0xffffe80608117981 */ /* 0x000ea4000c1e1900 */
[----:B--2---:R-:W-:-:S05]  /*02c0*/  FMUL R17, R12, R17 ;  /* 0x000000110c117220 */ /* 0x004fca0000400000 */
[----:B------:R2:W-:Y:S04]  /*02d0*/  REDG.E.ADD.F32.FTZ.RN.STRONG.GPU desc[UR6][R2.64], R17 ;  /* 0x00000011020079a6 */ /* 0x0005e8000c12f306 */
[----:B------:R-:W3:Y:S04]  /*02e0*/  LDG.E R12, desc[UR6][R10.64+-0x14] ;  /* 0xffffec060a0c7981 */ /* 0x000ee8000c1e1900 */
[----:B------:R-:W3:Y:S02]  /*02f0*/  LDG.E R19, desc[UR6][R8.64+-0x14] ;  /* 0xffffec0608137981 */ /* 0x000ee4000c1e1900 */
[----:B---3--:R-:W-:-:S05]  /*0300*/  FMUL R19, R12, R19 ;  /* 0x000000130c137220 */ /* 0x008fca0000400000 */
[----:B------:R3:W-:Y:S04]  /*0310*/  REDG.E.ADD.F32.FTZ.RN.STRONG.GPU desc[UR6][R2.64], R19 ;  /* 0x00000013020079a6 */ /* 0x0007e8000c12f306 */
[----:B------:R-:W4:Y:S04]  /*0320*/  LDG.E R12, desc[UR6][R10.64+-0x10] ;  /* 0xfffff0060a0c7981 */ /* 0x000f28000c1e1900 */
[----:B0-----:R-:W4:Y:S02]  /*0330*/  LDG.E R13, desc[UR6][R8.64+-0x10] ;  /* 0xfffff006080d7981 */ /* 0x001f24000c1e1900 */
[----:B----4-:R-:W-:-:S05]  /*0340*/  FMUL R13, R12, R13 ;  /* 0x0000000d0c0d7220 */ /* 0x010fca0000400000 */
[----:B------:R0:W-:Y:S04]  /*0350*/  REDG.E.ADD.F32.FTZ.RN.STRONG.GPU desc[UR6][R2.64], R13 ;  /* 0x0000000d020079a6 */ /* 0x0001e8000c12f306 */
[----:B------:R-:W4:Y:S04]  /*0360*/  LDG.E R12, desc[UR6][R10.64+-0xc] ;  /* 0xfffff4060a0c7981 */ /* 0x000f28000c1e1900 */
[----:B-1----:R-:W4:Y:S02]  /*0370*/  LDG.E R15, desc[UR6][R8.64+-0xc] ;  /* 0xfffff406080f7981 */ /* 0x002f24000c1e1900 */
[----:B----4-:R-:W-:-:S05]  /*0380*/  FMUL R15, R12, R15 ;  /* 0x0000000f0c0f7220 */ /* 0x010fca0000400000 */
[----:B------:R1:W-:Y:S04]  /*0390*/  REDG.E.ADD.F32.FTZ.RN.STRONG.GPU desc[UR6][R2.64], R15 ;  /* 0x0000000f020079a6 */ /* 0x0003e8000c12f306 */
[----:B------:R-:W4:Y:S04]  /*03a0*/  LDG.E R12, desc[UR6][R10.64+-0x8] ;  /* 0xfffff8060a0c7981 */ /* 0x000f28000c1e1900 */
[----:B--2---:R-:W4:Y:S02]  /*03b0*/  LDG.E R17, desc[UR6][R8.64+-0x8] ;  /* 0xfffff80608117981 */ /* 0x004f24000c1e1900 */
[----:B----4-:R-:W-:-:S05]  /*03c0*/  FMUL R17, R12, R17 ;  /* 0x000000110c117220 */ /* 0x010fca0000400000 */
[----:B------:R2:W-:Y:S04]  /*03d0*/  REDG.E.ADD.F32.FTZ.RN.STRONG.GPU desc[UR6][R2.64], R17 ;  /* 0x00000011020079a6 */ /* 0x0005e8000c12f306 */
[----:B------:R-:W4:Y:S04]  /*03e0*/  LDG.E R12, desc[UR6][R10.64+-0x4] ;  /* 0xfffffc060a0c7981 */ /* 0x000f28000c1e1900 */
[----:B---3--:R-:W4:Y:S02]  /*03f0*/  LDG.E R19, desc[UR6][R8.64+-0x4] ;  /* 0xfffffc0608137981 */ /* 0x008f24000c1e1900 */
[----:B----4-:R-:W-:-:S05]  /*0400*/  FMUL R19, R12, R19 ;  /* 0x000000130c137220 */ /* 0x010fca0000400000 */
        /* <DEDUP_REMOVED lines=20> */
[----:B------:R-:W-:Y:S04]  /*0550*/  REDG.E.ADD.F32.FTZ.RN.STRONG.GPU desc[UR6][R2.64], R13 ;  /* 0x0000000d020079a6 */ /* 0x000fe8000c12f306 */
[----:B------:R-:W4:Y:S04]  /*0560*/  LDG.E R12, desc[UR6][R10.64+0x14] ;  /* 0x000014060a0c7981 */ /* 0x000f28000c1e1900 */
[----:B-1----:R-:W4:Y:S02]  /*0570*/  LDG.E R15, desc[UR6][R8.64+0x14] ;  /* 0x00001406080f7981 */ /* 0x002f24000c1e1900 */
[----:B----4-:R-:W-:-:S05]  /*0580*/  FMUL R15, R12, R15 ;  /* 0x0000000f0c0f7220 */ /* 0x010fca0000400000 */
[----:B------:R0:W-:Y:S04]  /*0590*/  REDG.E.ADD.F32.FTZ.RN.STRONG.GPU desc[UR6][R2.64], R15 ;  /* 0x0000000f020079a6 */ /* 0x0001e8000c12f306 */
[----:B------:R-:W4:Y:S04]  /*05a0*/  LDG.E R12, desc[UR6][R10.64+0x18] ;  /* 0x000018060a0c7981 */ /* 0x000f28000c1e1900 */
[----:B--2---:R-:W4:Y:S01]  /*05b0*/  LDG.E R17, desc[UR6][R8.64+0x18] ;  /* 0x0000180608117981 */ /* 0x004f22000c1e1900 */
[----:B------:R-:W-:Y:S02]  /*05c0*/  VIADD R6, R6, 0x10 ;  /* 0x0000001006067836 */ /* 0x000fe40000000000 */
[----:B----4-:R-:W-:-:S05]  /*05d0*/  FMUL R17, R12, R17 ;  /* 0x000000110c117220 */ /* 0x010fca0000400000 */
[----:B------:R1:W-:Y:S04]  /*05e0*/  REDG.E.ADD.F32.FTZ.RN.STRONG.GPU desc[UR6][R2.64], R17 ;  /* 0x00000011020079a6 */ /* 0x0003e8000c12f306 */
[----:B------:R-:W2:Y:S04]  /*05f0*/  LDG.E R12, desc[UR6][R10.64+0x1c] ;  /* 0x00001c060a0c7981 */ /* 0x000ea8000c1e1900 */
[----:B---3--:R-:W2:Y:S01]  /*0600*/  LDG.E R19, desc[UR6][R8.64+0x1c] ;  /* 0x00001c0608137981 */ /* 0x008ea2000c1e1900 */
[----:B------:R-:W-:Y:S02]  /*0610*/  ISETP.NE.AND P1, PT, R6, RZ, PT ;  /* 0x000000ff0600720c */ /* 0x000fe40003f25270 */
[----:B0-----:R-:W-:-:S04]  /*0620*/  IADD3 R15, P2, PT, R10, 0x40, RZ ;  /* 0x000000400a0f7810 */ /* 0x001fc80007f5e0ff */
[----:B------:R-:W-:Y:S01]  /*0630*/  IADD3.X R16, PT, PT, RZ, R11, RZ, P2, !PT ;  /* 0x0000000bff107210 */ /* 0x000fe200017fe4ff */
[----:B--2---:R-:W-:Y:S01]  /*0640*/  FMUL R19, R12, R19 ;  /* 0x000000130c137220 */ /* 0x004fe20000400000 */
[----:B------:R-:W-:-:S04]  /*0650*/  IADD3 R12, P3, PT, R8, 0x40, RZ ;  /* 0x00000040080c7810 */ /* 0x000fc80007f7e0ff */
[----:B------:R1:W-:Y:S01]  /*0660*/  REDG.E.ADD.F32.FTZ.RN.STRONG.GPU desc[UR6][R2.64], R19 ;  /* 0x00000013020079a6 */ /* 0x0003e2000c12f306 */
[----:B------:R-:W-:Y:S01]  /*0670*/  IADD3.X R13, PT, PT, RZ, R9, RZ, P3, !PT ;  /* 0x00000009ff0d7210 */ /* 0x000fe20001ffe4ff */
[----:B------:R-:W-:Y:S07]  /*0680*/  @P1 BRA `(.L_x_1) ;  /* 0xfffffff800d41947 */ /* 0x000fee000383ffff */
.L_x_0:
[----:B------:R-:W-:Y:S05]  /*0690*/  @!P0 EXIT ;  /* 0x000000000000894d */ /* 0x000fea0003800000 */
[----:B------:R-:W-:Y:S02]  /*06a0*/  ISETP.GE.U32.AND P0, PT, R14, 0x8, PT ;  /* 0x000000080e00780c */ /* 0x000fe40003f06070 */
[----:B------:R-:W-:-:S04]  /*06b0*/  LOP3.LUT R12, R4, 0x7, RZ, 0xc0, !PT ;  /* 0x00000007040c7812 */ /* 0x000fc800078ec0ff */
[----:B------:R-:W-:-:S07]  /*06c0*/  ISETP.NE.AND P1, PT, R12, RZ, PT ;  /* 0x000000ff0c00720c */ /* 0x000fce0003f25270 */
[----:B------:R-:W-:Y:S06]  /*06d0*/  @!P0 BRA `(.L_x_2) ;  /* 0x0000000000a08947 */ /* 0x000fec0003800000 */
[----:B------:R-:W0:Y:S01]  /*06e0*/  LDC.64 R10, c[0x0][0x388] ;  /* 0x0000e200ff0a7b82 */ /* 0x000e220000000a00 */
[----:B------:R-:W2:Y:S01]  /*06f0*/  LDCU.64 UR4, c[0x0][0x390] ;  /* 0x00007200ff0477ac */ /* 0x000ea20008000a00 */
[----:B------:R-:W-:-:S05]  /*0700*/  IADD3 R6, P0, PT, R0, R7, RZ ;  /* 0x0000000700067210 */ /* 0x000fca0007f1e0ff */
[----:B------:R-:W-:Y:S01]  /*0710*/  IMAD.X R9, RZ, RZ, R5, P0 ;  /* 0x000000ffff097224 */ /* 0x000fe200000e0605 */
[----:B--2---:R-:W-:-:S04]  /*0720*/  LEA R8, P0, R6, UR4, 0x2 ;  /* 0x0000000406087c11 */ /* 0x004fc8000f8010ff */
[----:B------:R-:W-:Y:S01]  /*0730*/  LEA.HI.X R9, R6, UR5, R9, 0x2, P0 ;  /* 0x0000000506097c11 */ /* 0x000fe200080f1409 */
[----:B0-----:R-:W-:-:S04]  /*0740*/  IMAD.WIDE.U32 R10, R7, 0x4, R10 ;  /* 0x00000004070a7825 */ /* 0x001fc800078e000a */
[----:B------:R-:W2:Y:S04]  /*0750*/  LDG.E R6, desc[UR6][R8.64] ;  /* 0x0000000608067981 */ /* 0x000ea8000c1e1900 */
[----:B------:R-:W2:Y:S02]  /*0760*/  LDG.E R13, desc[UR6][R10.64] ;  /* 0x000000060a0d7981 */ /* 0x000ea4000c1e1900 */
[----:B--2---:R-:W-:-:S05]  /*0770*/  FMUL R13, R6, R13 ;  /* 0x0000000d060d7220 */ /* 0x004fca0000400000 */
[----:B------:R0:W-:Y:S04]  /*0780*/  REDG.E.ADD.F32.FTZ.RN.STRONG.GPU desc[UR6][R2.64], R13 ;  /* 0x0000000d020079a6 */ /* 0x0001e8000c12f306 */
[----:B------:R-:W2:Y:S04]  /*0790*/  LDG.E R6, desc[UR6][R8.64+0x4] ;  /* 0x0000040608067981 */ /* 0x000ea8000c1e1900 */
[----:B------:R-:W2:Y:S02]  /*07a0*/  LDG.E R15, desc[UR6][R10.64+0x4] ;  /* 0x000004060a0f7981 */ /* 0x000ea4000c1e1900 */
[----:B--2---:R-:W-:-:S05]  /*07b0*/  FMUL R15, R6, R15 ;  /* 0x0000000f060f7220 */ /* 0x004fca0000400000 */
[----:B------:R2:W-:Y:S04]  /*07c0*/  REDG.E.ADD.F32.FTZ.RN.STRONG.GPU desc[UR6][R2.64], R15 ;  /* 0x0000000f020079a6 */ /* 0x0005e8000c12f306 */
[----:B------:R-:W3:Y:S04]  /*07d0*/  LDG.E R6, desc[UR6][R8.64+0x8] ;  /* 0x0000080608067981 */ /* 0x000ee8000c1e1900 */
[----:B-1----:R-:W3:Y:S02]  /*07e0*/  LDG.E R17, desc[UR6][R10.64+0x8] ;  /* 0x000008060a117981 */ /* 0x002ee4000c1e1900 */
[----:B---3--:R-:W-:-:S05]  /*07f0*/  FMUL R17, R6, R17 ;  /* 0x0000001106117220 */ /* 0x008fca0000400000 */
        /* <DEDUP_REMOVED lines=10> */
[----:B--2---:R-:W4:Y:S02]  /*08a0*/  LDG.E R15, desc[UR6][R10.64+0x14] ;  /* 0x000014060a0f7981 */ /* 0x004f24000c1e1900 */
[----:B----4-:R-:W-:-:S05]  /*08b0*/  FMUL R15, R6, R15 ;  /* 0x0000000f060f7220 */ /* 0x010fca0000400000 */
[----:B------:R0:W-:Y:S04]  /*08c0*/  REDG.E.ADD.F32.FTZ.RN.STRONG.GPU desc[UR6][R2.64], R15 ;  /* 0x0000000f020079a6 */ /* 0x0001e8000c12f306 */
[----:B------:R-:W2:Y:S04]  /*08d0*/  LDG.E R6, desc[UR6][R8.64+0x18] ;  /* 0x0000180608067981 */ /* 0x000ea8000c1e1900 */
[----:B-1----:R-:W2:Y:S02]  /*08e0*/  LDG.E R17, desc[UR6][R10.64+0x18] ;  /* 0x000018060a117981 */ /* 0x002ea4000c1e1900 */
[----:B--2---:R-:W-:-:S05]  /*08f0*/  FMUL R17, R6, R17 ;  /* 0x0000001106117220 */ /* 0x004fca0000400000 */
[----:B------:R0:W-:Y:S04]  /*0900*/  REDG.E.ADD.F32.FTZ.RN.STRONG.GPU desc[UR6][R2.64], R17 ;  /* 0x00000011020079a6 */ /* 0x0001e8000c12f306 */
[----:B------:R-:W2:Y:S04]  /*0910*/  LDG.E R6, desc[UR6][R8.64+0x1c] ;  /* 0x00001c0608067981 */ /* 0x000ea8000c1e1900 */
[----:B---3--:R-:W2:Y:S02]  /*0920*/  LDG.E R19, desc[UR6][R10.64+0x1c] ;  /* 0x00001c060a137981 */ /* 0x008ea4000c1e1900 */
[----:B--2---:R-:W-:-:S05]  /*0930*/  FMUL R19, R6, R19 ;  /* 0x0000001306137220 */ /* 0x004fca0000400000 */
[----:B------:R0:W-:Y:S01]  /*0940*/  REDG.E.ADD.F32.FTZ.RN.STRONG.GPU desc[UR6][R2.64], R19 ;  /* 0x00000013020079a6 */ /* 0x0001e2000c12f306 */
[----:B------:R-:W-:-:S07]  /*0950*/  IADD3 R7, PT, PT, R7, 0x8, RZ ;  /* 0x0000000807077810 */ /* 0x000fce0007ffe0ff */
.L_x_2:
[----:B------:R-:W-:Y:S05]  /*0960*/  @!P1 EXIT ;  /* 0x000000000000994d */ /* 0x000fea0003800000 */
[----:B------:R-:W-:Y:S02]  /*0970*/  ISETP.GE.U32.AND P0, PT, R12, 0x4, PT ;  /* 0x000000040c00780c */ /* 0x000fe40003f06070 */
[----:B------:R-:W-:-:S04]  /*0980*/  LOP3.LUT R4, R4, 0x3, RZ, 0xc0, !PT ;  /* 0x0000000304047812 */ /* 0x000fc800078ec0ff */
[----:B------:R-:W-:-:S07]  /*0990*/  ISETP.NE.AND P1, PT, R4, RZ, PT ;  /* 0x000000ff0400720c */ /* 0x000fce0003f25270 */
[----:B------:R-:W-:Y:S06]  /*09a0*/  @!P0 BRA `(.L_x_3) ;  /* 0x0000000000608947 */ /* 0x000fec0003800000 */
[----:B------:R-:W2:Y:S01]  /*09b0*/  LDC.64 R10, c[0x0][0x388] ;  /* 0x0000e200ff0a7b82 */ /* 0x000ea20000000a00 */
[----:B------:R-:W3:Y:S01]  /*09c0*/  LDCU.64 UR4, c[0x0][0x390] ;  /* 0x00007200ff0477ac */ /* 0x000ee20008000a00 */
[----:B------:R-:W-:-:S04]  /*09d0*/  IADD3 R6, P0, PT, R0, R7, RZ ;  /* 0x0000000700067210 */ /* 0x000fc80007f1e0ff */
[----:B------:R-:W-:Y:S02]  /*09e0*/  IADD3.X R9, PT, PT, RZ, R5, RZ, P0, !PT ;  /* 0x00000005ff097210 */ /* 0x000fe400007fe4ff */
[----:B---3--:R-:W-:-:S04]  /*09f0*/  LEA R8, P0, R6, UR4, 0x2 ;  /* 0x0000000406087c11 */ /* 0x008fc8000f8010ff */
[----:B------:R-:W-:Y:S01]  /*0a00*/  LEA.HI.X R9, R6, UR5, R9, 0x2, P0 ;  /* 0x0000000506097c11 */ /* 0x000fe200080f1409 */
[----:B--2---:R-:W-:-:S04]  /*0a10*/  IMAD.WIDE.U32 R10, R7, 0x4, R10 ;  /* 0x00000004070a7825 */ /* 0x004fc800078e000a */
[----:B------:R-:W2:Y:S04]  /*0a20*/  LDG.E R6, desc[UR6][R8.64] ;  /* 0x0000000608067981 */ /* 0x000ea8000c1e1900 */
[----:B0-----:R-:W2:Y:S02]  /*0a30*/  LDG.E R13, desc[UR6][R10.64] ;  /* 0x000000060a0d7981 */ /* 0x001ea4000c1e1900 */
[----:B--2---:R-:W-:-:S05]  /*0a40*/  FMUL R13, R6, R13 ;  /* 0x0000000d060d7220 */ /* 0x004fca0000400000 */
[----:B------:R2:W-:Y:S04]  /*0a50*/  REDG.E.ADD.F32.FTZ.RN.STRONG.GPU desc[UR6][R2.64], R13 ;  /* 0x0000000d020079a6 */ /* 0x0005e8000c12f306 */
[----:B------:R-:W3:Y:S04]  /*0a60*/  LDG.E R6, desc[UR6][R8.64+0x4] ;  /* 0x0000040608067981 */ /* 0x000ee8000c1e1900 */
[----:B------:R-:W3:Y:S02]  /*0a70*/  LDG.E R15, desc[UR6][R10.64+0x4] ;  /* 0x000004060a0f7981 */ /* 0x000ee4000c1e1900 */
[----:B---3--:R-:W-:-:S05]  /*0a80*/  FMUL R15, R6, R15 ;  /* 0x0000000f060f7220 */ /* 0x008fca0000400000 */
        /* <DEDUP_REMOVED lines=8> */
[----:B------:R2:W-:Y:S01]  /*0b10*/  REDG.E.ADD.F32.FTZ.RN.STRONG.GPU desc[UR6][R2.64], R19 ;  /* 0x00000013020079a6 */ /* 0x0005e2000c12f306 */
[----:B------:R-:W-:-:S07]  /*0b20*/  VIADD R7, R7, 0x4 ;  /* 0x0000000407077836 */ /* 0x000fce0000000000 */
.L_x_3:
[----:B------:R-:W-:Y:S05]  /*0b30*/  @!P1 EXIT ;  /* 0x000000000000994d */ /* 0x000fea0003800000 */
[----:B------:R-:W3:Y:S01]  /*0b40*/  LDC.64 R8, c[0x0][0x388] ;  /* 0x0000e200ff087b82 */ /* 0x000ee20000000a00 */
[----:B------:R-:W4:Y:S01]  /*0b50*/  LDCU.64 UR4, c[0x0][0x390] ;  /* 0x00007200ff0477ac */ /* 0x000f220008000a00 */
[----:B------:R-:W-:-:S04]  /*0b60*/  IADD3 R0, P0, PT, R0, R7, RZ ;  /* 0x0000000700007210 */ /* 0x000fc80007f1e0ff */
[----:B------:R-:W-:Y:S01]  /*0b70*/  IADD3.X R5, PT, PT, RZ, R5, RZ, P0, !PT ;  /* 0x00000005ff057210 */ /* 0x000fe200007fe4ff */
[----:B---3--:R-:W-:Y:S01]  /*0b80*/  IMAD.WIDE.U32 R6, R7, 0x4, R8 ;  /* 0x0000000407067825 */ /* 0x008fe200078e0008 */
[----:B----4-:R-:W-:-:S04]  /*0b90*/  LEA R8, P0, R0, UR4, 0x2 ;  /* 0x0000000400087c11 */ /* 0x010fc8000f8010ff */
[----:B------:R-:W-:Y:S01]  /*0ba0*/  LEA.HI.X R5, R0, UR5, R5, 0x2, P0 ;  /* 0x0000000500057c11 */ /* 0x000fe200080f1405 */
[----:B------:R-:W-:Y:S01]  /*0bb0*/  IMAD.MOV R0, RZ, RZ, -R4 ;  /* 0x000000ffff007224 */ /* 0x000fe200078e0a04 */
[----:B------:R-:W-:-:S07]  /*0bc0*/  MOV R11, R7 ;  /* 0x00000007000b7202 */ /* 0x000fce0000000f00 */
.L_x_4:
[----:B------:R-:W-:Y:S02]  /*0bd0*/  MOV R4, R8 ;  /* 0x0000000800047202 */ /* 0x000fe40000000f00 */
[----:B------:R-:W-:-:S04]  /*0be0*/  MOV R7, R11 ;  /* 0x0000000b00077202 */ /* 0x000fc80000000f00 */
[----:B---3--:R-:W3:Y:S04]  /*0bf0*/  LDG.E R4, desc[UR6][R4.64] ;  /* 0x0000000604047981 */ /* 0x008ee8000c1e1900 */
[----:B------:R4:W3:Y:S01]  /*0c00*/  LDG.E R7, desc[UR6][R6.64] ;  /* 0x0000000606077981 */ /* 0x0008e2000c1e1900 */
[----:B------:R-:W-:-:S05]  /*0c10*/  VIADD R0, R0, 0x1 ;  /* 0x0000000100007836 */ /* 0x000fca0000000000 */
[----:B------:R-:W-:Y:S02]  /*0c20*/  ISETP.NE.AND P0, PT, R0, RZ, PT ;  /* 0x000000ff0000720c */ /* 0x000fe40003f05270 */
[----:B------:R-:W-:Y:S02]  /*0c30*/  IADD3 R8, P2, PT, R8, 0x4, RZ ;  /* 0x0000000408087810 */ /* 0x000fe40007f5e0ff */
[----:B----4-:R-:W-:Y:S02]  /*0c40*/  IADD3 R6, P1, PT, R6, 0x4, RZ ;  /* 0x0000000406067810 */ /* 0x010fe40007f3e0ff */
[----:B------:R-:W-:Y:S02]  /*0c50*/  IADD3.X R5, PT, PT, RZ, R5, RZ, P2, !PT ;  /* 0x00000005ff057210 */ /* 0x000fe400017fe4ff */
[----:B------:R-:W-:Y:S01]  /*0c60*/  IADD3.X R11, PT, PT, RZ, R11, RZ, P1, !PT ;  /* 0x0000000bff0b7210 */ /* 0x000fe20000ffe4ff */
[----:B---3--:R-:W-:-:S05]  /*0c70*/  FMUL R9, R4, R7 ;  /* 0x0000000704097220 */ /* 0x008fca0000400000 */
[----:B------:R3:W-:Y:S01]  /*0c80*/  REDG.E.ADD.F32.FTZ.RN.STRONG.GPU desc[UR6][R2.64], R9 ;  /* 0x00000009020079a6 */ /* 0x0007e2000c12f306 */
[----:B------:R-:W-:Y:S05]  /*0c90*/  @P0 BRA `(.L_x_4) ;  /* 0xfffffffc00cc0947 */ /* 0x000fea000383ffff */
[----:B------:R-:W-:Y:S05]  /*0ca0*/  EXIT ;  /* 0x000000000000794d */ /* 0x000fea0003800000 */
.L_x_5:
[----:B------:R-:W-:-:S00]  /*0cb0*/  BRA `(.L_x_5) ;  /* 0xfffffffc00fc7947 */ /* 0x000fc0000383ffff */
[----:B------:R-:W-:-:S00]  /*0cc0*/  NOP ;  /* 0x0000000000007918 */ /* 0x000fc00000000000 */
        /* <DEDUP_REMOVED lines=11> */
.L_x_6:


//--------------------- .nv.shared.reserved.0     --------------------------
	.section	.nv.shared.reserved.0,"aw",@nobits
	.weak		__nv_reservedSMEM_offset_0_alias
	.size		__nv_reservedSMEM_offset_0_alias, 0, 64
	.other		__nv_reservedSMEM_offset_0_alias,@"STO_CUDA_RESERVED_SHARED STV_DEFAULT"
__nv_reservedSMEM_offset_0_alias:
	.zero		0
	.zero		64


//--------------------- .nv.constant0._Z4calcPfS_S_i --------------------------
	.section	.nv.constant0._Z4calcPfS_S_i,"a",@progbits
	.sectionflags	@""
	.align	4
.nv.constant0._Z4calcPfS_S_i:
	.zero		924


//--------------------- SYMBOLS --------------------------

	.type		.nv.reservedSmem.offset0,@object
	.size		.nv.reservedSmem.offset0,0x4
